//
// Generated by NVIDIA NVVM Compiler
//
// Compiler Build ID: CL-36424714
// Cuda compilation tools, release 13.0, V13.0.88
// Based on NVVM 20.0.0
//

.version 9.0
.target sm_100
.address_size 64

	// .globl	_Z10cuda_agentP4int2Ps
.global .align 8 .u64 d_action;

.visible .entry _Z10cuda_agentP4int2Ps(
	.param .u64 .ptr .align 1 _Z10cuda_agentP4int2Ps_param_0,
	.param .u64 .ptr .align 1 _Z10cuda_agentP4int2Ps_param_1
)
{
	.reg .pred 	%p<13>;
	.reg .b16 	%rs<7>;
	.reg .b32 	%r<30>;
	.reg .b64 	%rd<9>;

	ld.param.u64 	%rd3, [_Z10cuda_agentP4int2Ps_param_0];
	ld.param.u64 	%rd4, [_Z10cuda_agentP4int2Ps_param_1];
	cvta.to.global.u64 	%rd5, %rd4;
	cvta.to.global.u64 	%rd6, %rd3;
	mov.u32 	%r13, %tid.x;
	mov.u32 	%r14, %ntid.x;
	mov.u32 	%r15, %ctaid.x;
	mad.lo.s32 	%r16, %r14, %r15, %r13;
	mul.wide.s32 	%rd7, %r16, 8;
	add.s64 	%rd1, %rd6, %rd7;
	ld.global.u32 	%r26, [%rd1];
	setp.ne.s32 	%p1, %r26, 0;
	mul.wide.s32 	%rd8, %r16, 2;
	add.s64 	%rd2, %rd5, %rd8;
	@%p1 bra 	$L__BB0_3;
	ld.global.u32 	%r18, [%rd1+4];
	setp.ne.s32 	%p2, %r18, 0;
	mov.b32 	%r26, 0;
	@%p2 bra 	$L__BB0_3;
	mov.b16 	%rs1, 0;
	st.global.u16 	[%rd2], %rs1;
	ld.global.u32 	%r26, [%rd1];
$L__BB0_3:
	setp.ne.s32 	%p3, %r26, 1;
	@%p3 bra 	$L__BB0_6;
	ld.global.u32 	%r20, [%rd1+4];
	setp.ne.s32 	%p4, %r20, 0;
	mov.b32 	%r26, 1;
	@%p4 bra 	$L__BB0_6;
	mov.b16 	%rs2, 0;
	st.global.u16 	[%rd2], %rs2;
	ld.global.u32 	%r26, [%rd1];
$L__BB0_6:
	setp.ne.s32 	%p5, %r26, 2;
	@%p5 bra 	$L__BB0_9;
	ld.global.u32 	%r22, [%rd1+4];
	setp.ne.s32 	%p6, %r22, 0;
	mov.b32 	%r26, 2;
	@%p6 bra 	$L__BB0_9;
	mov.b16 	%rs3, 0;
	st.global.u16 	[%rd2], %rs3;
	ld.global.u32 	%r26, [%rd1];
$L__BB0_9:
	setp.ne.s32 	%p7, %r26, 3;
	@%p7 bra 	$L__BB0_18;
	ld.global.u32 	%r29, [%rd1+4];
	setp.ne.s32 	%p8, %r29, 0;
	@%p8 bra 	$L__BB0_13;
	mov.b16 	%rs4, 1;
	st.global.u16 	[%rd2], %rs4;
	ld.global.u32 	%r23, [%rd1];
	setp.ne.s32 	%p9, %r23, 3;
	@%p9 bra 	$L__BB0_18;
	ld.global.u32 	%r29, [%rd1+4];
$L__BB0_13:
	setp.ne.s32 	%p10, %r29, 1;
	@%p10 bra 	$L__BB0_16;
	mov.b16 	%rs5, 1;
	st.global.u16 	[%rd2], %rs5;
	ld.global.u32 	%r24, [%rd1];
	setp.ne.s32 	%p11, %r24, 3;
	@%p11 bra 	$L__BB0_18;
	ld.global.u32 	%r29, [%rd1+4];
$L__BB0_16:
	setp.ne.s32 	%p12, %r29, 2;
	@%p12 bra 	$L__BB0_18;
	mov.b16 	%rs6, 2;
	st.global.u16 	[%rd2], %rs6;
$L__BB0_18:
	ret;

}


// ===== COMPILED SASS (sm_100) =====

	.target	sm_100

	.elftype	@"ET_EXEC"


//--------------------- .note.nv.tkinfo           --------------------------
	.section	.note.nv.tkinfo,"",@"SHT_NOTE"
	.sectionflags	@"SHF_NOTE_NV_TKINFO"
	.tkinfo
        /*0018*/ 	.word	0x00000002
        /*0030*/ 	.string	""
        /*0030*/ 	.string	"ptxas"
        /*0030*/ 	.string	"Cuda compilation tools, release 13.0, V13.0.88"
        /*0030*/ 	.string	"Build cuda_13.0.r13.0/compiler.36424714_0"
        /*0030*/ 	.string	"-arch sm_100 -m 64 "



//--------------------- .note.nv.cuinfo           --------------------------
	.section	.note.nv.cuinfo,"",@"SHT_NOTE"
	.sectionflags	@"SHF_NOTE_NV_CUINFO"
        /*0018*/ 	.short	0x0002
        /*001a*/ 	.short	0x0064
        /*001c*/ 	.short	0x0082
	.zero		2


//--------------------- .nv.info                  --------------------------
	.section	.nv.info,"",@"SHT_CUDA_INFO"
	.align	4


	//----- nvinfo : EIATTR_REGCOUNT
	.align		4
        /*0000*/ 	.byte	0x04, 0x2f
        /*0002*/ 	.short	(.L_2 - .L_1)
	.align		4
.L_1:
        /*0004*/ 	.word	index@(_Z10cuda_agentP4int2Ps)
        /*0008*/ 	.word	0x0000000a


	//----- nvinfo : EIATTR_FRAME_SIZE
	.align		4
.L_2:
        /*000c*/ 	.byte	0x04, 0x11
        /*000e*/ 	.short	(.L_4 - .L_3)
	.align		4
.L_3:
        /*0010*/ 	.word	index@(_Z10cuda_agentP4int2Ps)
        /*0014*/ 	.word	0x00000000


	//----- nvinfo : EIATTR_MIN_STACK_SIZE
	.align		4
.L_4:
        /*0018*/ 	.byte	0x04, 0x12
        /*001a*/ 	.short	(.L_6 - .L_5)
	.align		4
.L_5:
        /*001c*/ 	.word	index@(_Z10cuda_agentP4int2Ps)
        /*0020*/ 	.word	0x00000000
.L_6:


//--------------------- .nv.compat                --------------------------
	.section	.nv.compat,"",@"SHT_CUDA_COMPAT_INFO"
	.align	4
        /*0000*/ 	.byte	0x02, 0x09, 0x00, 0x00, 0x02, 0x02, 0x01, 0x00, 0x02, 0x05, 0x05, 0x00, 0x03, 0x07, 0x01, 0x01
        /*0010*/ 	.byte	0x02, 0x03, 0x00, 0x00, 0x02, 0x06, 0x01, 0x00, 0x04, 0x0b, 0x08, 0x00, 0x09, 0x00, 0x00, 0x00
        /*0020*/ 	.byte	0x00, 0x00, 0x00, 0x00


//--------------------- .nv.info._Z10cuda_agentP4int2Ps --------------------------
	.section	.nv.info._Z10cuda_agentP4int2Ps,"",@"SHT_CUDA_INFO"
	.sectionflags	@""
	.align	4


	//----- nvinfo : EIATTR_CUDA_API_VERSION
	.align		4
        /*0000*/ 	.byte	0x04, 0x37
        /*0002*/ 	.short	(.L_8 - .L_7)
.L_7:
        /*0004*/ 	.word	0x00000082


	//----- nvinfo : EIATTR_KPARAM_INFO
	.align		4
.L_8:
        /*0008*/ 	.byte	0x04, 0x17
        /*000a*/ 	.short	(.L_10 - .L_9)
.L_9:
        /*000c*/ 	.word	0x00000000
        /*0010*/ 	.short	0x0001
        /*0012*/ 	.short	0x0008
        /*0014*/ 	.byte	0x00, 0xf5, 0x21, 0x00


	//----- nvinfo : EIATTR_KPARAM_INFO
	.align		4
.L_10:
        /*0018*/ 	.byte	0x04, 0x17
        /*001a*/ 	.short	(.L_12 - .L_11)
.L_11:
        /*001c*/ 	.word	0x00000000
        /*0020*/ 	.short	0x0000
        /*0022*/ 	.short	0x0000
        /*0024*/ 	.byte	0x00, 0xf5, 0x21, 0x00


	//----- nvinfo : EIATTR_SPARSE_MMA_MASK
	.align		4
.L_12:
        /*0028*/ 	.byte	0x03, 0x50
        /*002a*/ 	.short	0x0000


	//----- nvinfo : EIATTR_MAXREG_COUNT
	.align		4
        /*002c*/ 	.byte	0x03, 0x1b
        /*002e*/ 	.short	0x00ff


	//----- nvinfo : EIATTR_MERCURY_ISA_VERSION
	.align		4
        /*0030*/ 	.byte	0x03, 0x5f
        /*0032*/ 	.short	0x0101


	//----- nvinfo : EIATTR_VRC_CTA_INIT_COUNT
	.align		4
        /*0034*/ 	.byte	0x02, 0x4a
	.zero		1
	.zero		1


	//----- nvinfo : EIATTR_EXIT_INSTR_OFFSETS
	.align		4
        /*0038*/ 	.byte	0x04, 0x1c
        /*003a*/ 	.short	(.L_14 - .L_13)


	//   ....[0]....
.L_13:
        /*003c*/ 	.word	0x000002a0


	//   ....[1]....
        /*0040*/ 	.word	0x00000330


	//   ....[2]....
        /*0044*/ 	.word	0x000003d0


	//   ....[3]....
        /*0048*/ 	.word	0x00000410


	//   ....[4]....
        /*004c*/ 	.word	0x00000440


	//----- nvinfo : EIATTR_CRS_STACK_SIZE
	.align		4
.L_14:
        /*0050*/ 	.byte	0x04, 0x1e
        /*0052*/ 	.short	(.L_16 - .L_15)
.L_15:
        /*0054*/ 	.word	0x00000000


	//----- nvinfo : EIATTR_CBANK_PARAM_SIZE
	.align		4
.L_16:
        /*0058*/ 	.byte	0x03, 0x19
        /*005a*/ 	.short	0x0010


	//----- nvinfo : EIATTR_PARAM_CBANK
	.align		4
        /*005c*/ 	.byte	0x04, 0x0a
        /*005e*/ 	.short	(.L_18 - .L_17)
	.align		4
.L_17:
        /*0060*/ 	.word	index@(.nv.constant0._Z10cuda_agentP4int2Ps)
        /*0064*/ 	.short	0x0380
        /*0066*/ 	.short	0x0010


	//----- nvinfo : EIATTR_SW_WAR
	.align		4
.L_18:
        /*0068*/ 	.byte	0x04, 0x36
        /*006a*/ 	.short	(.L_20 - .L_19)
.L_19:
        /*006c*/ 	.word	0x00000008
.L_20:


//--------------------- .nv.callgraph             --------------------------
	.section	.nv.callgraph,"",@"SHT_CUDA_CALLGRAPH"
	.align	4
	.sectionentsize	8
	.align		4
        /*0000*/ 	.word	0x00000000
	.align		4
        /*0004*/ 	.word	0xffffffff
	.align		4
        /*0008*/ 	.word	0x00000000
	.align		4
        /*000c*/ 	.word	0xfffffffe
	.align		4
        /*0010*/ 	.word	0x00000000
	.align		4
        /*0014*/ 	.word	0xfffffffd
	.align		4
        /*0018*/ 	.word	0x00000000
	.align		4
        /*001c*/ 	.word	0xfffffffc


//--------------------- .nv.constant4             --------------------------
	.section	.nv.constant4,"a",@progbits
	.align	8
	.align		8
.nv.constant4:
        /*0000*/ 	.dword	d_action


//--------------------- .text._Z10cuda_agentP4int2Ps --------------------------
	.section	.text._Z10cuda_agentP4int2Ps,"ax",@progbits
	.align	128
        .global         _Z10cuda_agentP4int2Ps
        .type           _Z10cuda_agentP4int2Ps,@function
        .size           _Z10cuda_agentP4int2Ps,(.L_x_11 - _Z10cuda_agentP4int2Ps)
        .other          _Z10cuda_agentP4int2Ps,@"STO_CUDA_ENTRY STV_DEFAULT"
_Z10cuda_agentP4int2Ps:
.text._Z10cuda_agentP4int2Ps:
[----:B------:R-:W-:Y:S01]  /*0000*/  LDC R1, c[0x0][0x37c] ;  /* 0x0000df00ff017b82 */ /* 0x000fe20000000800 */
[----:B------:R-:W0:Y:S07]  /*0010*/  S2R R7, SR_TID.X ;  /* 0x0000000000077919 */ /* 0x000e2e0000002100 */
[----:B------:R-:W1:Y:S01]  /*0020*/  LDC.64 R2, c[0x0][0x380] ;  /* 0x0000e000ff027b82 */ /* 0x000e620000000a00 */
[----:B------:R-:W0:Y:S01]  /*0030*/  LDCU UR6, c[0x0][0x360] ;  /* 0x00006c00ff0677ac */ /* 0x000e220008000800 */
[----:B------:R-:W0:Y:S01]  /*0040*/  S2R R0, SR_CTAID.X ;  /* 0x0000000000007919 */ /* 0x000e220000002500 */
[----:B------:R-:W2:Y:S05]  /*0050*/  LDCU.64 UR4, c[0x0][0x358] ;  /* 0x00006b00ff0477ac */ /* 0x000eaa0008000a00 */
[----:B------:R-:W3:Y:S01]  /*0060*/  LDC.64 R4, c[0x0][0x388] ;  /* 0x0000e200ff047b82 */ /* 0x000ee20000000a00 */
[----:B0-----:R-:W-:-:S04]  /*0070*/  IMAD R7, R0, UR6, R7 ;  /* 0x0000000600077c24 */ /* 0x001fc8000f8e0207 */
[----:B-1----:R-:W-:-:S05]  /*0080*/  IMAD.WIDE R2, R7, 0x8, R2 ;  /* 0x0000000807027825 */ /* 0x002fca00078e0202 */
[----:B--2---:R-:W2:Y:S01]  /*0090*/  LDG.E R0, desc[UR4][R2.64] ;  /* 0x0000000402007981 */ /* 0x004ea2000c1e1900 */
[----:B------:R-:W-:Y:S01]  /*00a0*/  BSSY.RECONVERGENT B0, `(.L_x_0) ;  /* 0x000000a000007945 */ /* 0x000fe20003800200 */
[----:B---3--:R-:W-:Y:S01]  /*00b0*/  IMAD.WIDE R4, R7, 0x2, R4 ;  /* 0x0000000207047825 */ /* 0x008fe200078e0204 */
[----:B--2---:R-:W-:-:S13]  /*00c0*/  ISETP.NE.AND P0, PT, R0, RZ, PT ;  /* 0x000000ff0000720c */ /* 0x004fda0003f05270 */
[----:B------:R-:W-:Y:S05]  /*00d0*/  @P0 BRA `(.L_x_1) ;  /* 0x0000000000180947 */ /* 0x000fea0003800000 */
[----:B------:R-:W2:Y:S02]  /*00e0*/  LDG.E R0, desc[UR4][R2.64+0x4] ;  /* 0x0000040402007981 */ /* 0x000ea4000c1e1900 */
[----:B--2---:R-:W-:Y:S01]  /*00f0*/  ISETP.NE.AND P0, PT, R0, RZ, PT ;  /* 0x000000ff0000720c */ /* 0x004fe20003f05270 */
[----:B------:R-:W-:-:S12]  /*0100*/  IMAD.MOV.U32 R0, RZ, RZ, RZ ;  /* 0x000000ffff007224 */ /* 0x000fd800078e00ff */
[----:B------:R-:W-:Y:S05]  /*0110*/  @P0 BRA `(.L_x_1) ;  /* 0x0000000000080947 */ /* 0x000fea0003800000 */
[----:B------:R0:W-:Y:S04]  /*0120*/  STG.E.U16 desc[UR4][R4.64], RZ ;  /* 0x000000ff04007986 */ /* 0x0001e8000c101504 */
[----:B------:R0:W5:Y:S02]  /*0130*/  LDG.E R0, desc[UR4][R2.64] ;  /* 0x0000000402007981 */ /* 0x000164000c1e1900 */
.L_x_1:
[----:B------:R-:W-:Y:S05]  /*0140*/  BSYNC.RECONVERGENT B0 ;  /* 0x0000000000007941 */ /* 0x000fea0003800200 */
.L_x_0:
[----:B-----5:R-:W-:Y:S01]  /*0150*/  ISETP.NE.AND P0, PT, R0, 0x1, PT ;  /* 0x000000010000780c */ /* 0x020fe20003f05270 */
[----:B------:R-:W-:-:S12]  /*0160*/  BSSY.RECONVERGENT B0, `(.L_x_2) ;  /* 0x0000008000007945 */ /* 0x000fd80003800200 */
[----:B------:R-:W-:Y:S05]  /*0170*/  @P0 BRA `(.L_x_3) ;  /* 0x0000000000180947 */ /* 0x000fea0003800000 */
[----:B------:R-:W2:Y:S02]  /*0180*/  LDG.E R0, desc[UR4][R2.64+0x4] ;  /* 0x0000040402007981 */ /* 0x000ea4000c1e1900 */
[----:B--2---:R-:W-:Y:S01]  /*0190*/  ISETP.NE.AND P0, PT, R0, RZ, PT ;  /* 0x000000ff0000720c */ /* 0x004fe20003f05270 */
[----:B------:R-:W-:-:S12]  /*01a0*/  IMAD.MOV.U32 R0, RZ, RZ, 0x1 ;  /* 0x00000001ff007424 */ /* 0x000fd800078e00ff */
[----:B------:R-:W-:Y:S05]  /*01b0*/  @P0 BRA `(.L_x_3) ;  /* 0x0000000000080947 */ /* 0x000fea0003800000 */
[----:B------:R1:W-:Y:S04]  /*01c0*/  STG.E.U16 desc[UR4][R4.64], RZ ;  /* 0x000000ff04007986 */ /* 0x0003e8000c101504 */
[----:B------:R1:W5:Y:S02]  /*01d0*/  LDG.E R0, desc[UR4][R2.64] ;  /* 0x0000000402007981 */ /* 0x000364000c1e1900 */
.L_x_3:
[----:B------:R-:W-:Y:S05]  /*01e0*/  BSYNC.RECONVERGENT B0 ;  /* 0x0000000000007941 */ /* 0x000fea0003800200 */
.L_x_2:
        /* <DEDUP_REMOVED lines=9> */
.L_x_5:
[----:B------:R-:W-:Y:S05]  /*0280*/  BSYNC.RECONVERGENT B0 ;  /* 0x0000000000007941 */ /* 0x000fea0003800200 */
.L_x_4:
[----:B-----5:R-:W-:-:S13]  /*0290*/  ISETP.NE.AND P0, PT, R0, 0x3, PT ;  /* 0x000000030000780c */ /* 0x020fda0003f05270 */
[----:B------:R-:W-:Y:S05]  /*02a0*/  @P0 EXIT ;  /* 0x000000000000094d */ /* 0x000fea0003800000 */
[----:B------:R-:W3:Y:S01]  /*02b0*/  LDG.E R0, desc[UR4][R2.64+0x4] ;  /* 0x0000040402007981 */ /* 0x000ee2000c1e1900 */
[----:B------:R-:W-:Y:S01]  /*02c0*/  BSSY.RECONVERGENT B0, `(.L_x_6) ;  /* 0x0000009000007945 */ /* 0x000fe20003800200 */
[----:B---3--:R-:W-:-:S13]  /*02d0*/  ISETP.NE.AND P0, PT, R0, RZ, PT ;  /* 0x000000ff0000720c */ /* 0x008fda0003f05270 */
[----:B------:R-:W-:Y:S05]  /*02e0*/  @P0 BRA `(.L_x_7) ;  /* 0x0000000000180947 */ /* 0x000fea0003800000 */
[----:B------:R-:W-:-:S05]  /*02f0*/  IMAD.MOV.U32 R6, RZ, RZ, 0x1 ;  /* 0x00000001ff067424 */ /* 0x000fca00078e00ff */
[----:B------:R3:W-:Y:S04]  /*0300*/  STG.E.U16 desc[UR4][R4.64], R6 ;  /* 0x0000000604007986 */ /* 0x0007e8000c101504 */
[----:B------:R-:W4:Y:S02]  /*0310*/  LDG.E R0, desc[UR4][R2.64] ;  /* 0x0000000402007981 */ /* 0x000f24000c1e1900 */
[----:B----4-:R-:W-:-:S13]  /*0320*/  ISETP.NE.AND P0, PT, R0, 0x3, PT ;  /* 0x000000030000780c */ /* 0x010fda0003f05270 */
[----:B---3--:R-:W-:Y:S05]  /*0330*/  @P0 EXIT ;  /* 0x000000000000094d */ /* 0x008fea0003800000 */
[----:B------:R3:W5:Y:S02]  /*0340*/  LDG.E R0, desc[UR4][R2.64+0x4] ;  /* 0x0000040402007981 */ /* 0x000764000c1e1900 */
.L_x_7:
[----:B------:R-:W-:Y:S05]  /*0350*/  BSYNC.RECONVERGENT B0 ;  /* 0x0000000000007941 */ /* 0x000fea0003800200 */
.L_x_6:
[----:B-----5:R-:W-:Y:S01]  /*0360*/  ISETP.NE.AND P0, PT, R0, 0x1, PT ;  /* 0x000000010000780c */ /* 0x020fe20003f05270 */
[----:B------:R-:W-:-:S12]  /*0370*/  BSSY.RECONVERGENT B0, `(.L_x_8) ;  /* 0x0000008000007945 */ /* 0x000fd80003800200 */
[----:B------:R-:W-:Y:S05]  /*0380*/  @P0 BRA `(.L_x_9) ;  /* 0x0000000000180947 */ /* 0x000fea0003800000 */
[----:B------:R-:W-:-:S05]  /*0390*/  IMAD.MOV.U32 R6, RZ, RZ, 0x1 ;  /* 0x00000001ff067424 */ /* 0x000fca00078e00ff */
[----:B------:R4:W-:Y:S04]  /*03a0*/  STG.E.U16 desc[UR4][R4.64], R6 ;  /* 0x0000000604007986 */ /* 0x0009e8000c101504 */
[----:B------:R-:W5:Y:S02]  /*03b0*/  LDG.E R0, desc[UR4][R2.64] ;  /* 0x0000000402007981 */ /* 0x000f64000c1e1900 */
[----:B-----5:R-:W-:-:S13]  /*03c0*/  ISETP.NE.AND P0, PT, R0, 0x3, PT ;  /* 0x000000030000780c */ /* 0x020fda0003f05270 */
[----:B----4-:R-:W-:Y:S05]  /*03d0*/  @P0 EXIT ;  /* 0x000000000000094d */ /* 0x010fea0003800000 */
[----:B------:R4:W5:Y:S02]  /*03e0*/  LDG.E R0, desc[UR4][R2.64+0x4] ;  /* 0x0000040402007981 */ /* 0x000964000c1e1900 */
.L_x_9:
[----:B------:R-:W-:Y:S05]  /*03f0*/  BSYNC.RECONVERGENT B0 ;  /* 0x0000000000007941 */ /* 0x000fea0003800200 */
.L_x_8:
[----:B-----5:R-:W-:-:S13]  /*0400*/  ISETP.NE.AND P0, PT, R0, 0x2, PT ;  /* 0x000000020000780c */ /* 0x020fda0003f05270 */
[----:B------:R-:W-:Y:S05]  /*0410*/  @P0 EXIT ;  /* 0x000000000000094d */ /* 0x000fea0003800000 */
[----:B01234-:R-:W-:-:S05]  /*0420*/  IMAD.MOV.U32 R2, RZ, RZ, 0x2 ;  /* 0x00000002ff027424 */ /* 0x01ffca00078e00ff */
[----:B------:R-:W-:Y:S01]  /*0430*/  STG.E.U16 desc[UR4][R4.64], R2 ;  /* 0x0000000204007986 */ /* 0x000fe2000c101504 */
[----:B------:R-:W-:Y:S05]  /*0440*/  EXIT ;  /* 0x000000000000794d */ /* 0x000fea0003800000 */
.L_x_10:
[----:B------:R-:W-:-:S00]  /*0450*/  BRA `(.L_x_10) ;  /* 0xfffffffc00fc7947 */ /* 0x000fc0000383ffff */
[----:B------:R-:W-:-:S00]  /*0460*/  NOP ;  /* 0x0000000000007918 */ /* 0x000fc00000000000 */
        /* <DEDUP_REMOVED lines=9> */
.L_x_11:


//--------------------- .nv.shared.reserved.0     --------------------------
	.section	.nv.shared.reserved.0,"aw",@nobits
	.weak		__nv_reservedSMEM_offset_0_alias
	.size		__nv_reservedSMEM_offset_0_alias, 0, 64
	.other		__nv_reservedSMEM_offset_0_alias,@"STO_CUDA_RESERVED_SHARED STV_DEFAULT"
__nv_reservedSMEM_offset_0_alias:
	.zero		0
	.zero		64


//--------------------- .nv.global                --------------------------
	.section	.nv.global,"aw",@nobits
	.align	8
.nv.global:
	.type		d_action,@object
	.size		d_action,(.L_0 - d_action)
d_action:
	.zero		8
.L_0:


//--------------------- .nv.constant0._Z10cuda_agentP4int2Ps --------------------------
	.section	.nv.constant0._Z10cuda_agentP4int2Ps,"a",@progbits
	.sectionflags	@""
	.align	4
.nv.constant0._Z10cuda_agentP4int2Ps:
	.zero		912


//--------------------- SYMBOLS --------------------------

	.type		.nv.reservedSmem.offset0,@object
	.size		.nv.reservedSmem.offset0,0x4
